//
// Generated by NVIDIA NVVM Compiler
//
// Compiler Build ID: CL-36424714
// Cuda compilation tools, release 13.0, V13.0.88
// Based on NVVM 20.0.0
//

.version 9.0
.target sm_100
.address_size 64

	// .globl	_Z4testRfS_

.visible .entry _Z4testRfS_(
	.param .u64 .ptr .align 1 _Z4testRfS__param_0,
	.param .u64 .ptr .align 1 _Z4testRfS__param_1
)
{



}


// ===== COMPILED SASS (sm_100) =====

	.target	sm_100

	.elftype	@"ET_EXEC"


//--------------------- .note.nv.tkinfo           --------------------------
	.section	.note.nv.tkinfo,"",@"SHT_NOTE"
	.sectionflags	@"SHF_NOTE_NV_TKINFO"
	.tkinfo
        /*0018*/ 	.word	0x00000002
        /*0030*/ 	.string	""
        /*0030*/ 	.string	"ptxas"
        /*0030*/ 	.string	"Cuda compilation tools, release 13.0, V13.0.88"
        /*0030*/ 	.string	"Build cuda_13.0.r13.0/compiler.36424714_0"
        /*0030*/ 	.string	"-arch sm_100 -m 64 "



//--------------------- .note.nv.cuinfo           --------------------------
	.section	.note.nv.cuinfo,"",@"SHT_NOTE"
	.sectionflags	@"SHF_NOTE_NV_CUINFO"
        /*0018*/ 	.short	0x0002
        /*001a*/ 	.short	0x0064
        /*001c*/ 	.short	0x0082
	.zero		2


//--------------------- .nv.info                  --------------------------
	.section	.nv.info,"",@"SHT_CUDA_INFO"
	.align	4


	//----- nvinfo : EIATTR_REGCOUNT
	.align		4
        /*0000*/ 	.byte	0x04, 0x2f
        /*0002*/ 	.short	(.L_1 - .L_0)
	.align		4
.L_0:
        /*0004*/ 	.word	index@(_Z4testRfS_)
        /*0008*/ 	.word	0x00000004


	//----- nvinfo : EIATTR_FRAME_SIZE
	.align		4
.L_1:
        /*000c*/ 	.byte	0x04, 0x11
        /*000e*/ 	.short	(.L_3 - .L_2)
	.align		4
.L_2:
        /*0010*/ 	.word	index@(_Z4testRfS_)
        /*0014*/ 	.word	0x00000000


	//----- nvinfo : EIATTR_MIN_STACK_SIZE
	.align		4
.L_3:
        /*0018*/ 	.byte	0x04, 0x12
        /*001a*/ 	.short	(.L_5 - .L_4)
	.align		4
.L_4:
        /*001c*/ 	.word	index@(_Z4testRfS_)
        /*0020*/ 	.word	0x00000000
.L_5:


//--------------------- .nv.compat                --------------------------
	.section	.nv.compat,"",@"SHT_CUDA_COMPAT_INFO"
	.align	4
        /*0000*/ 	.byte	0x02, 0x09, 0x00, 0x00, 0x02, 0x02, 0x01, 0x00, 0x02, 0x05, 0x05, 0x00, 0x03, 0x07, 0x01, 0x01
        /*0010*/ 	.byte	0x02, 0x03, 0x00, 0x00, 0x02, 0x06, 0x01, 0x00, 0x04, 0x0b, 0x08, 0x00, 0x09, 0x00, 0x00, 0x00
        /*0020*/ 	.byte	0x00, 0x00, 0x00, 0x00


//--------------------- .nv.info._Z4testRfS_      --------------------------
	.section	.nv.info._Z4testRfS_,"",@"SHT_CUDA_INFO"
	.sectionflags	@""
	.align	4


	//----- nvinfo : EIATTR_CUDA_API_VERSION
	.align		4
        /*0000*/ 	.byte	0x04, 0x37
        /*0002*/ 	.short	(.L_7 - .L_6)
.L_6:
        /*0004*/ 	.word	0x00000082


	//----- nvinfo : EIATTR_KPARAM_INFO
	.align		4
.L_7:
        /*0008*/ 	.byte	0x04, 0x17
        /*000a*/ 	.short	(.L_9 - .L_8)
.L_8:
        /*000c*/ 	.word	0x00000000
        /*0010*/ 	.short	0x0001
        /*0012*/ 	.short	0x0008
        /*0014*/ 	.byte	0x00, 0xf5, 0x21, 0x00


	//----- nvinfo : EIATTR_KPARAM_INFO
	.align		4
.L_9:
        /*0018*/ 	.byte	0x04, 0x17
        /*001a*/ 	.short	(.L_11 - .L_10)
.L_10:
        /*001c*/ 	.word	0x00000000
        /*0020*/ 	.short	0x0000
        /*0022*/ 	.short	0x0000
        /*0024*/ 	.byte	0x00, 0xf5, 0x21, 0x00


	//----- nvinfo : EIATTR_SPARSE_MMA_MASK
	.align		4
.L_11:
        /*0028*/ 	.byte	0x03, 0x50
        /*002a*/ 	.short	0x0000


	//----- nvinfo : EIATTR_MAXREG_COUNT
	.align		4
        /*002c*/ 	.byte	0x03, 0x1b
        /*002e*/ 	.short	0x00ff


	//----- nvinfo : EIATTR_MERCURY_ISA_VERSION
	.align		4
        /*0030*/ 	.byte	0x03, 0x5f
        /*0032*/ 	.short	0x0101


	//----- nvinfo : EIATTR_VRC_CTA_INIT_COUNT
	.align		4
        /*0034*/ 	.byte	0x02, 0x4a
	.zero		1
	.zero		1


	//----- nvinfo : EIATTR_EXIT_INSTR_OFFSETS
	.align		4
        /*0038*/ 	.byte	0x04, 0x1c
        /*003a*/ 	.short	(.L_13 - .L_12)


	//   ....[0]....
.L_12:
        /*003c*/ 	.word	0x00000010


	//----- nvinfo : EIATTR_CBANK_PARAM_SIZE
	.align		4
.L_13:
        /*0040*/ 	.byte	0x03, 0x19
        /*0042*/ 	.short	0x0010


	//----- nvinfo : EIATTR_PARAM_CBANK
	.align		4
        /*0044*/ 	.byte	0x04, 0x0a
        /*0046*/ 	.short	(.L_15 - .L_14)
	.align		4
.L_14:
        /*0048*/ 	.word	index@(.nv.constant0._Z4testRfS_)
        /*004c*/ 	.short	0x0380
        /*004e*/ 	.short	0x0010


	//----- nvinfo : EIATTR_SW_WAR
	.align		4
.L_15:
        /*0050*/ 	.byte	0x04, 0x36
        /*0052*/ 	.short	(.L_17 - .L_16)
.L_16:
        /*0054*/ 	.word	0x00000008
.L_17:


//--------------------- .nv.callgraph             --------------------------
	.section	.nv.callgraph,"",@"SHT_CUDA_CALLGRAPH"
	.align	4
	.sectionentsize	8
	.align		4
        /*0000*/ 	.word	0x00000000
	.align		4
        /*0004*/ 	.word	0xffffffff
	.align		4
        /*0008*/ 	.word	0x00000000
	.align		4
        /*000c*/ 	.word	0xfffffffe
	.align		4
        /*0010*/ 	.word	0x00000000
	.align		4
        /*0014*/ 	.word	0xfffffffd
	.align		4
        /*0018*/ 	.word	0x00000000
	.align		4
        /*001c*/ 	.word	0xfffffffc


//--------------------- .text._Z4testRfS_         --------------------------
	.section	.text._Z4testRfS_,"ax",@progbits
	.align	128
        .global         _Z4testRfS_
        .type           _Z4testRfS_,@function
        .size           _Z4testRfS_,(.L_x_1 - _Z4testRfS_)
        .other          _Z4testRfS_,@"STO_CUDA_ENTRY STV_DEFAULT"
_Z4testRfS_:
.text._Z4testRfS_:
[----:B------:R-:W-:Y:S01]  /*0000*/  LDC R1, c[0x0][0x37c] ;  /* 0x0000df00ff017b82 */ /* 0x000fe20000000800 */
[----:B------:R-:W-:Y:S05]  /*0010*/  EXIT ;  /* 0x000000000000794d */ /* 0x000fea0003800000 */
.L_x_0:
[----:B------:R-:W-:-:S00]  /*0020*/  BRA `(.L_x_0) ;  /* 0xfffffffc00fc7947 */ /* 0x000fc0000383ffff */
[----:B------:R-:W-:-:S00]  /*0030*/  NOP ;  /* 0x0000000000007918 */ /* 0x000fc00000000000 */
        /* <DEDUP_REMOVED lines=12> */
.L_x_1:


//--------------------- .nv.shared.reserved.0     --------------------------
	.section	.nv.shared.reserved.0,"aw",@nobits
	.weak		__nv_reservedSMEM_offset_0_alias
	.size		__nv_reservedSMEM_offset_0_alias, 0, 64
	.other		__nv_reservedSMEM_offset_0_alias,@"STO_CUDA_RESERVED_SHARED STV_DEFAULT"
__nv_reservedSMEM_offset_0_alias:
	.zero		0
	.zero		64


//--------------------- .nv.constant0._Z4testRfS_ --------------------------
	.section	.nv.constant0._Z4testRfS_,"a",@progbits
	.sectionflags	@""
	.align	4
.nv.constant0._Z4testRfS_:
	.zero		912


//--------------------- SYMBOLS --------------------------

	.type		.nv.reservedSmem.offset0,@object
	.size		.nv.reservedSmem.offset0,0x4
